//
// Generated by NVIDIA NVVM Compiler
//
// Compiler Build ID: CL-36424714
// Cuda compilation tools, release 13.0, V13.0.88
// Based on NVVM 20.0.0
//

.version 9.0
.target sm_100
.address_size 64

	// .globl	_Z7findMinPii

.visible .entry _Z7findMinPii(
	.param .u64 .ptr .align 1 _Z7findMinPii_param_0,
	.param .u32 _Z7findMinPii_param_1
)
{
	.reg .pred 	%p<3>;
	.reg .b32 	%r<5>;
	.reg .b64 	%rd<5>;

	ld.param.u64 	%rd2, [_Z7findMinPii_param_0];
	ld.param.u32 	%r3, [_Z7findMinPii_param_1];
	cvta.to.global.u64 	%rd1, %rd2;
	mov.u32 	%r1, %tid.x;
	setp.ge.s32 	%p1, %r1, %r3;
	@%p1 bra 	$L__BB0_3;
	mul.wide.u32 	%rd3, %r1, 4;
	add.s64 	%rd4, %rd1, %rd3;
	ld.global.u32 	%r2, [%rd4];
	ld.global.u32 	%r4, [%rd1];
	setp.ge.s32 	%p2, %r2, %r4;
	@%p2 bra 	$L__BB0_3;
	st.global.u32 	[%rd1], %r2;
$L__BB0_3:
	ret;

}
	// .globl	_Z10firstDigitPiS_i
.visible .entry _Z10firstDigitPiS_i(
	.param .u64 .ptr .align 1 _Z10firstDigitPiS_i_param_0,
	.param .u64 .ptr .align 1 _Z10firstDigitPiS_i_param_1,
	.param .u32 _Z10firstDigitPiS_i_param_2
)
{
	.reg .pred 	%p<2>;
	.reg .b32 	%r<11>;
	.reg .b64 	%rd<8>;

	ld.param.u64 	%rd1, [_Z10firstDigitPiS_i_param_0];
	ld.param.u64 	%rd2, [_Z10firstDigitPiS_i_param_1];
	ld.param.u32 	%r2, [_Z10firstDigitPiS_i_param_2];
	mov.u32 	%r3, %tid.x;
	rem.u32 	%r1, %r3, %r2;
	setp.ge.s32 	%p1, %r1, %r2;
	@%p1 bra 	$L__BB1_2;
	cvta.to.global.u64 	%rd3, %rd2;
	cvta.to.global.u64 	%rd4, %rd1;
	mul.wide.u32 	%rd5, %r1, 4;
	add.s64 	%rd6, %rd3, %rd5;
	ld.global.u32 	%r4, [%rd6];
	mul.hi.s32 	%r5, %r4, 1717986919;
	shr.u32 	%r6, %r5, 31;
	shr.s32 	%r7, %r5, 2;
	add.s32 	%r8, %r7, %r6;
	mul.lo.s32 	%r9, %r8, 10;
	sub.s32 	%r10, %r4, %r9;
	add.s64 	%rd7, %rd4, %rd5;
	st.global.u32 	[%rd7], %r10;
$L__BB1_2:
	ret;

}


// ===== COMPILED SASS (sm_100) =====

	.target	sm_100

	.elftype	@"ET_EXEC"


//--------------------- .note.nv.tkinfo           --------------------------
	.section	.note.nv.tkinfo,"",@"SHT_NOTE"
	.sectionflags	@"SHF_NOTE_NV_TKINFO"
	.tkinfo
        /*0018*/ 	.word	0x00000002
        /*0030*/ 	.string	""
        /*0030*/ 	.string	"ptxas"
        /*0030*/ 	.string	"Cuda compilation tools, release 13.0, V13.0.88"
        /*0030*/ 	.string	"Build cuda_13.0.r13.0/compiler.36424714_0"
        /*0030*/ 	.string	"-arch sm_100 -m 64 "



//--------------------- .note.nv.cuinfo           --------------------------
	.section	.note.nv.cuinfo,"",@"SHT_NOTE"
	.sectionflags	@"SHF_NOTE_NV_CUINFO"
        /*0018*/ 	.short	0x0002
        /*001a*/ 	.short	0x0064
        /*001c*/ 	.short	0x0082
	.zero		2


//--------------------- .nv.info                  --------------------------
	.section	.nv.info,"",@"SHT_CUDA_INFO"
	.align	4


	//----- nvinfo : EIATTR_REGCOUNT
	.align		4
        /*0000*/ 	.byte	0x04, 0x2f
        /*0002*/ 	.short	(.L_1 - .L_0)
	.align		4
.L_0:
        /*0004*/ 	.word	index@(_Z7findMinPii)
        /*0008*/ 	.word	0x0000000a


	//----- nvinfo : EIATTR_FRAME_SIZE
	.align		4
.L_1:
        /*000c*/ 	.byte	0x04, 0x11
        /*000e*/ 	.short	(.L_3 - .L_2)
	.align		4
.L_2:
        /*0010*/ 	.word	index@(_Z7findMinPii)
        /*0014*/ 	.word	0x00000000


	//----- nvinfo : EIATTR_REGCOUNT
	.align		4
.L_3:
        /*0018*/ 	.byte	0x04, 0x2f
        /*001a*/ 	.short	(.L_5 - .L_4)
	.align		4
.L_4:
        /*001c*/ 	.word	index@(_Z10firstDigitPiS_i)
        /*0020*/ 	.word	0x0000000c


	//----- nvinfo : EIATTR_FRAME_SIZE
	.align		4
.L_5:
        /*0024*/ 	.byte	0x04, 0x11
        /*0026*/ 	.short	(.L_7 - .L_6)
	.align		4
.L_6:
        /*0028*/ 	.word	index@(_Z10firstDigitPiS_i)
        /*002c*/ 	.word	0x00000000


	//----- nvinfo : EIATTR_MIN_STACK_SIZE
	.align		4
.L_7:
        /*0030*/ 	.byte	0x04, 0x12
        /*0032*/ 	.short	(.L_9 - .L_8)
	.align		4
.L_8:
        /*0034*/ 	.word	index@(_Z10firstDigitPiS_i)
        /*0038*/ 	.word	0x00000000


	//----- nvinfo : EIATTR_MIN_STACK_SIZE
	.align		4
.L_9:
        /*003c*/ 	.byte	0x04, 0x12
        /*003e*/ 	.short	(.L_11 - .L_10)
	.align		4
.L_10:
        /*0040*/ 	.word	index@(_Z7findMinPii)
        /*0044*/ 	.word	0x00000000
.L_11:


//--------------------- .nv.compat                --------------------------
	.section	.nv.compat,"",@"SHT_CUDA_COMPAT_INFO"
	.align	4
        /*0000*/ 	.byte	0x02, 0x09, 0x00, 0x00, 0x02, 0x02, 0x01, 0x00, 0x02, 0x05, 0x05, 0x00, 0x03, 0x07, 0x01, 0x01
        /*0010*/ 	.byte	0x02, 0x03, 0x00, 0x00, 0x02, 0x06, 0x01, 0x00, 0x04, 0x0b, 0x08, 0x00, 0x09, 0x00, 0x00, 0x00
        /*0020*/ 	.byte	0x00, 0x00, 0x00, 0x00


//--------------------- .nv.info._Z10firstDigitPiS_i --------------------------
	.section	.nv.info._Z10firstDigitPiS_i,"",@"SHT_CUDA_INFO"
	.sectionflags	@""
	.align	4


	//----- nvinfo : EIATTR_CUDA_API_VERSION
	.align		4
        /*0000*/ 	.byte	0x04, 0x37
        /*0002*/ 	.short	(.L_13 - .L_12)
.L_12:
        /*0004*/ 	.word	0x00000082


	//----- nvinfo : EIATTR_KPARAM_INFO
	.align		4
.L_13:
        /*0008*/ 	.byte	0x04, 0x17
        /*000a*/ 	.short	(.L_15 - .L_14)
.L_14:
        /*000c*/ 	.word	0x00000000
        /*0010*/ 	.short	0x0002
        /*0012*/ 	.short	0x0010
        /*0014*/ 	.byte	0x00, 0xf0, 0x11, 0x00


	//----- nvinfo : EIATTR_KPARAM_INFO
	.align		4
.L_15:
        /*0018*/ 	.byte	0x04, 0x17
        /*001a*/ 	.short	(.L_17 - .L_16)
.L_16:
        /*001c*/ 	.word	0x00000000
        /*0020*/ 	.short	0x0001
        /*0022*/ 	.short	0x0008
        /*0024*/ 	.byte	0x00, 0xf5, 0x21, 0x00


	//----- nvinfo : EIATTR_KPARAM_INFO
	.align		4
.L_17:
        /*0028*/ 	.byte	0x04, 0x17
        /*002a*/ 	.short	(.L_19 - .L_18)
.L_18:
        /*002c*/ 	.word	0x00000000
        /*0030*/ 	.short	0x0000
        /*0032*/ 	.short	0x0000
        /*0034*/ 	.byte	0x00, 0xf5, 0x21, 0x00


	//----- nvinfo : EIATTR_SPARSE_MMA_MASK
	.align		4
.L_19:
        /*0038*/ 	.byte	0x03, 0x50
        /*003a*/ 	.short	0x0000


	//----- nvinfo : EIATTR_MAXREG_COUNT
	.align		4
        /*003c*/ 	.byte	0x03, 0x1b
        /*003e*/ 	.short	0x00ff


	//----- nvinfo : EIATTR_MERCURY_ISA_VERSION
	.align		4
        /*0040*/ 	.byte	0x03, 0x5f
        /*0042*/ 	.short	0x0101


	//----- nvinfo : EIATTR_VRC_CTA_INIT_COUNT
	.align		4
        /*0044*/ 	.byte	0x02, 0x4a
	.zero		1
	.zero		1


	//----- nvinfo : EIATTR_EXIT_INSTR_OFFSETS
	.align		4
        /*0048*/ 	.byte	0x04, 0x1c
        /*004a*/ 	.short	(.L_21 - .L_20)


	//   ....[0]....
.L_20:
        /*004c*/ 	.word	0x00000150


	//   ....[1]....
        /*0050*/ 	.word	0x00000210


	//----- nvinfo : EIATTR_CBANK_PARAM_SIZE
	.align		4
.L_21:
        /*0054*/ 	.byte	0x03, 0x19
        /*0056*/ 	.short	0x0014


	//----- nvinfo : EIATTR_PARAM_CBANK
	.align		4
        /*0058*/ 	.byte	0x04, 0x0a
        /*005a*/ 	.short	(.L_23 - .L_22)
	.align		4
.L_22:
        /*005c*/ 	.word	index@(.nv.constant0._Z10firstDigitPiS_i)
        /*0060*/ 	.short	0x0380
        /*0062*/ 	.short	0x0014


	//----- nvinfo : EIATTR_SW_WAR
	.align		4
.L_23:
        /*0064*/ 	.byte	0x04, 0x36
        /*0066*/ 	.short	(.L_25 - .L_24)
.L_24:
        /*0068*/ 	.word	0x00000008
.L_25:


//--------------------- .nv.info._Z7findMinPii    --------------------------
	.section	.nv.info._Z7findMinPii,"",@"SHT_CUDA_INFO"
	.sectionflags	@""
	.align	4


	//----- nvinfo : EIATTR_CUDA_API_VERSION
	.align		4
        /*0000*/ 	.byte	0x04, 0x37
        /*0002*/ 	.short	(.L_27 - .L_26)
.L_26:
        /*0004*/ 	.word	0x00000082


	//----- nvinfo : EIATTR_KPARAM_INFO
	.align		4
.L_27:
        /*0008*/ 	.byte	0x04, 0x17
        /*000a*/ 	.short	(.L_29 - .L_28)
.L_28:
        /*000c*/ 	.word	0x00000000
        /*0010*/ 	.short	0x0001
        /*0012*/ 	.short	0x0008
        /*0014*/ 	.byte	0x00, 0xf0, 0x11, 0x00


	//----- nvinfo : EIATTR_KPARAM_INFO
	.align		4
.L_29:
        /*0018*/ 	.byte	0x04, 0x17
        /*001a*/ 	.short	(.L_31 - .L_30)
.L_30:
        /*001c*/ 	.word	0x00000000
        /*0020*/ 	.short	0x0000
        /*0022*/ 	.short	0x0000
        /*0024*/ 	.byte	0x00, 0xf5, 0x21, 0x00


	//----- nvinfo : EIATTR_SPARSE_MMA_MASK
	.align		4
.L_31:
        /*0028*/ 	.byte	0x03, 0x50
        /*002a*/ 	.short	0x0000


	//----- nvinfo : EIATTR_MAXREG_COUNT
	.align		4
        /*002c*/ 	.byte	0x03, 0x1b
        /*002e*/ 	.short	0x00ff


	//----- nvinfo : EIATTR_MERCURY_ISA_VERSION
	.align		4
        /*0030*/ 	.byte	0x03, 0x5f
        /*0032*/ 	.short	0x0101


	//----- nvinfo : EIATTR_VRC_CTA_INIT_COUNT
	.align		4
        /*0034*/ 	.byte	0x02, 0x4a
	.zero		1
	.zero		1


	//----- nvinfo : EIATTR_EXIT_INSTR_OFFSETS
	.align		4
        /*0038*/ 	.byte	0x04, 0x1c
        /*003a*/ 	.short	(.L_33 - .L_32)


	//   ....[0]....
.L_32:
        /*003c*/ 	.word	0x00000040


	//   ....[1]....
        /*0040*/ 	.word	0x000000c0


	//   ....[2]....
        /*0044*/ 	.word	0x000000e0


	//----- nvinfo : EIATTR_CBANK_PARAM_SIZE
	.align		4
.L_33:
        /*0048*/ 	.byte	0x03, 0x19
        /*004a*/ 	.short	0x000c


	//----- nvinfo : EIATTR_PARAM_CBANK
	.align		4
        /*004c*/ 	.byte	0x04, 0x0a
        /*004e*/ 	.short	(.L_35 - .L_34)
	.align		4
.L_34:
        /*0050*/ 	.word	index@(.nv.constant0._Z7findMinPii)
        /*0054*/ 	.short	0x0380
        /*0056*/ 	.short	0x000c


	//----- nvinfo : EIATTR_SW_WAR
	.align		4
.L_35:
        /*0058*/ 	.byte	0x04, 0x36
        /*005a*/ 	.short	(.L_37 - .L_36)
.L_36:
        /*005c*/ 	.word	0x00000008
.L_37:


//--------------------- .nv.callgraph             --------------------------
	.section	.nv.callgraph,"",@"SHT_CUDA_CALLGRAPH"
	.align	4
	.sectionentsize	8
	.align		4
        /*0000*/ 	.word	0x00000000
	.align		4
        /*0004*/ 	.word	0xffffffff
	.align		4
        /*0008*/ 	.word	0x00000000
	.align		4
        /*000c*/ 	.word	0xfffffffe
	.align		4
        /*0010*/ 	.word	0x00000000
	.align		4
        /*0014*/ 	.word	0xfffffffd
	.align		4
        /*0018*/ 	.word	0x00000000
	.align		4
        /*001c*/ 	.word	0xfffffffc


//--------------------- .text._Z10firstDigitPiS_i --------------------------
	.section	.text._Z10firstDigitPiS_i,"ax",@progbits
	.align	128
        .global         _Z10firstDigitPiS_i
        .type           _Z10firstDigitPiS_i,@function
        .size           _Z10firstDigitPiS_i,(.L_x_2 - _Z10firstDigitPiS_i)
        .other          _Z10firstDigitPiS_i,@"STO_CUDA_ENTRY STV_DEFAULT"
_Z10firstDigitPiS_i:
.text._Z10firstDigitPiS_i:
[----:B------:R-:W-:Y:S01]  /*0000*/  LDC R1, c[0x0][0x37c] ;  /* 0x0000df00ff017b82 */ /* 0x000fe20000000800 */
[----:B------:R-:W0:Y:S01]  /*0010*/  LDCU UR4, c[0x0][0x390] ;  /* 0x00007200ff0477ac */ /* 0x000e220008000800 */
[----:B------:R-:W1:Y:S01]  /*0020*/  S2R R4, SR_TID.X ;  /* 0x0000000000047919 */ /* 0x000e620000002100 */
[----:B0-----:R-:W0:Y:S01]  /*0030*/  I2F.U32.RP R0, UR4 ;  /* 0x0000000400007d06 */ /* 0x001e220008209000 */
[----:B------:R-:W-:-:S07]  /*0040*/  ISETP.NE.U32.AND P1, PT, RZ, UR4, PT ;  /* 0x00000004ff007c0c */ /* 0x000fce000bf25070 */
[----:B0-----:R-:W0:Y:S02]  /*0050*/  MUFU.RCP R0, R0 ;  /* 0x0000000000007308 */ /* 0x001e240000001000 */
[----:B0-----:R-:W-:-:S06]  /*0060*/  IADD3 R2, PT, PT, R0, 0xffffffe, RZ ;  /* 0x0ffffffe00027810 */ /* 0x001fcc0007ffe0ff */
[----:B------:R0:W2:Y:S02]  /*0070*/  F2I.FTZ.U32.TRUNC.NTZ R3, R2 ;  /* 0x0000000200037305 */ /* 0x0000a4000021f000 */
[----:B0-----:R-:W-:Y:S01]  /*0080*/  HFMA2 R2, -RZ, RZ, 0, 0 ;  /* 0x00000000ff027431 */ /* 0x001fe200000001ff */
[----:B--2---:R-:W-:-:S05]  /*0090*/  IADD3 R5, PT, PT, RZ, -R3, RZ ;  /* 0x80000003ff057210 */ /* 0x004fca0007ffe0ff */
[----:B------:R-:W-:-:S04]  /*00a0*/  IMAD R5, R5, UR4, RZ ;  /* 0x0000000405057c24 */ /* 0x000fc8000f8e02ff */
[----:B------:R-:W-:-:S06]  /*00b0*/  IMAD.HI.U32 R3, R3, R5, R2 ;  /* 0x0000000503037227 */ /* 0x000fcc00078e0002 */
[----:B-1----:R-:W-:-:S04]  /*00c0*/  IMAD.HI.U32 R3, R3, R4, RZ ;  /* 0x0000000403037227 */ /* 0x002fc800078e00ff */
[----:B------:R-:W-:-:S04]  /*00d0*/  IMAD.MOV R3, RZ, RZ, -R3 ;  /* 0x000000ffff037224 */ /* 0x000fc800078e0a03 */
[----:B------:R-:W-:-:S05]  /*00e0*/  IMAD R7, R3, UR4, R4 ;  /* 0x0000000403077c24 */ /* 0x000fca000f8e0204 */
[----:B------:R-:W-:-:S13]  /*00f0*/  ISETP.GE.U32.AND P0, PT, R7, UR4, PT ;  /* 0x0000000407007c0c */ /* 0x000fda000bf06070 */
[----:B------:R-:W-:-:S04]  /*0100*/  @P0 IADD3 R7, PT, PT, R7, -UR4, RZ ;  /* 0x8000000407070c10 */ /* 0x000fc8000fffe0ff */
[----:B------:R-:W-:-:S13]  /*0110*/  ISETP.GE.U32.AND P0, PT, R7, UR4, PT ;  /* 0x0000000407007c0c */ /* 0x000fda000bf06070 */
[----:B------:R-:W-:Y:S01]  /*0120*/  @P0 VIADD R7, R7, -UR4 ;  /* 0x8000000407070c36 */ /* 0x000fe20008000000 */
[----:B------:R-:W-:-:S04]  /*0130*/  @!P1 LOP3.LUT R7, RZ, UR4, RZ, 0x33, !PT ;  /* 0x00000004ff079c12 */ /* 0x000fc8000f8e33ff */
[----:B------:R-:W-:-:S13]  /*0140*/  ISETP.GE.AND P0, PT, R7, UR4, PT ;  /* 0x0000000407007c0c */ /* 0x000fda000bf06270 */
[----:B------:R-:W-:Y:S05]  /*0150*/  @P0 EXIT ;  /* 0x000000000000094d */ /* 0x000fea0003800000 */
[----:B------:R-:W0:Y:S01]  /*0160*/  LDC.64 R2, c[0x0][0x388] ;  /* 0x0000e200ff027b82 */ /* 0x000e220000000a00 */
[----:B------:R-:W1:Y:S07]  /*0170*/  LDCU.64 UR4, c[0x0][0x358] ;  /* 0x00006b00ff0477ac */ /* 0x000e6e0008000a00 */
[----:B------:R-:W2:Y:S01]  /*0180*/  LDC.64 R4, c[0x0][0x380] ;  /* 0x0000e000ff047b82 */ /* 0x000ea20000000a00 */
[----:B0-----:R-:W-:-:S06]  /*0190*/  IMAD.WIDE.U32 R2, R7, 0x4, R2 ;  /* 0x0000000407027825 */ /* 0x001fcc00078e0002 */
[----:B-1----:R-:W3:Y:S01]  /*01a0*/  LDG.E R2, desc[UR4][R2.64] ;  /* 0x0000000402027981 */ /* 0x002ee2000c1e1900 */
[----:B--2---:R-:W-:-:S04]  /*01b0*/  IMAD.WIDE.U32 R4, R7, 0x4, R4 ;  /* 0x0000000407047825 */ /* 0x004fc800078e0004 */
[----:B---3--:R-:W-:-:S05]  /*01c0*/  IMAD.HI R0, R2, 0x66666667, RZ ;  /* 0x6666666702007827 */ /* 0x008fca00078e02ff */
[----:B------:R-:W-:-:S04]  /*01d0*/  SHF.R.U32.HI R9, RZ, 0x1f, R0 ;  /* 0x0000001fff097819 */ /* 0x000fc80000011600 */
[----:B------:R-:W-:-:S05]  /*01e0*/  LEA.HI.SX32 R9, R0, R9, 0x1e ;  /* 0x0000000900097211 */ /* 0x000fca00078ff2ff */
[----:B------:R-:W-:-:S05]  /*01f0*/  IMAD R9, R9, -0xa, R2 ;  /* 0xfffffff609097824 */ /* 0x000fca00078e0202 */
[----:B------:R-:W-:Y:S01]  /*0200*/  STG.E desc[UR4][R4.64], R9 ;  /* 0x0000000904007986 */ /* 0x000fe2000c101904 */
[----:B------:R-:W-:Y:S05]  /*0210*/  EXIT ;  /* 0x000000000000794d */ /* 0x000fea0003800000 */
.L_x_0:
[----:B------:R-:W-:-:S00]  /*0220*/  BRA `(.L_x_0) ;  /* 0xfffffffc00fc7947 */ /* 0x000fc0000383ffff */
[----:B------:R-:W-:-:S00]  /*0230*/  NOP ;  /* 0x0000000000007918 */ /* 0x000fc00000000000 */
        /* <DEDUP_REMOVED lines=12> */
.L_x_2:


//--------------------- .text._Z7findMinPii       --------------------------
	.section	.text._Z7findMinPii,"ax",@progbits
	.align	128
        .global         _Z7findMinPii
        .type           _Z7findMinPii,@function
        .size           _Z7findMinPii,(.L_x_3 - _Z7findMinPii)
        .other          _Z7findMinPii,@"STO_CUDA_ENTRY STV_DEFAULT"
_Z7findMinPii:
.text._Z7findMinPii:
[----:B------:R-:W-:Y:S01]  /*0000*/  LDC R1, c[0x0][0x37c] ;  /* 0x0000df00ff017b82 */ /* 0x000fe20000000800 */
[----:B------:R-:W0:Y:S01]  /*0010*/  S2R R7, SR_TID.X ;  /* 0x0000000000077919 */ /* 0x000e220000002100 */
[----:B------:R-:W0:Y:S02]  /*0020*/  LDCU UR4, c[0x0][0x388] ;  /* 0x00007100ff0477ac */ /* 0x000e240008000800 */
[----:B0-----:R-:W-:-:S13]  /*0030*/  ISETP.GE.AND P0, PT, R7, UR4, PT ;  /* 0x0000000407007c0c */ /* 0x001fda000bf06270 */
[----:B------:R-:W-:Y:S05]  /*0040*/  @P0 EXIT ;  /* 0x000000000000094d */ /* 0x000fea0003800000 */
[----:B------:R-:W0:Y:S01]  /*0050*/  LDC.64 R2, c[0x0][0x380] ;  /* 0x0000e000ff027b82 */ /* 0x000e220000000a00 */
[----:B------:R-:W1:Y:S07]  /*0060*/  LDCU.64 UR4, c[0x0][0x358] ;  /* 0x00006b00ff0477ac */ /* 0x000e6e0008000a00 */
[----:B------:R-:W2:Y:S01]  /*0070*/  LDC.64 R4, c[0x0][0x380] ;  /* 0x0000e000ff047b82 */ /* 0x000ea20000000a00 */
[----:B0-----:R-:W-:-:S06]  /*0080*/  IMAD.WIDE.U32 R2, R7, 0x4, R2 ;  /* 0x0000000407027825 */ /* 0x001fcc00078e0002 */
[----:B-1----:R-:W3:Y:S04]  /*0090*/  LDG.E R3, desc[UR4][R2.64] ;  /* 0x0000000402037981 */ /* 0x002ee8000c1e1900 */
[----:B--2---:R-:W3:Y:S02]  /*00a0*/  LDG.E R0, desc[UR4][R4.64] ;  /* 0x0000000404007981 */ /* 0x004ee4000c1e1900 */
[----:B---3--:R-:W-:-:S13]  /*00b0*/  ISETP.GE.AND P0, PT, R3, R0, PT ;  /* 0x000000000300720c */ /* 0x008fda0003f06270 */
[----:B------:R-:W-:Y:S05]  /*00c0*/  @P0 EXIT ;  /* 0x000000000000094d */ /* 0x000fea0003800000 */
[----:B------:R-:W-:Y:S01]  /*00d0*/  STG.E desc[UR4][R4.64], R3 ;  /* 0x0000000304007986 */ /* 0x000fe2000c101904 */
[----:B------:R-:W-:Y:S05]  /*00e0*/  EXIT ;  /* 0x000000000000794d */ /* 0x000fea0003800000 */
.L_x_1:
        /* <DEDUP_REMOVED lines=9> */
.L_x_3:


//--------------------- .nv.shared.reserved.0     --------------------------
	.section	.nv.shared.reserved.0,"aw",@nobits
	.weak		__nv_reservedSMEM_offset_0_alias
	.size		__nv_reservedSMEM_offset_0_alias, 0, 64
	.other		__nv_reservedSMEM_offset_0_alias,@"STO_CUDA_RESERVED_SHARED STV_DEFAULT"
__nv_reservedSMEM_offset_0_alias:
	.zero		0
	.zero		64


//--------------------- .nv.constant0._Z10firstDigitPiS_i --------------------------
	.section	.nv.constant0._Z10firstDigitPiS_i,"a",@progbits
	.sectionflags	@""
	.align	4
.nv.constant0._Z10firstDigitPiS_i:
	.zero		916


//--------------------- .nv.constant0._Z7findMinPii --------------------------
	.section	.nv.constant0._Z7findMinPii,"a",@progbits
	.sectionflags	@""
	.align	4
.nv.constant0._Z7findMinPii:
	.zero		908


//--------------------- SYMBOLS --------------------------

	.type		.nv.reservedSmem.offset0,@object
	.size		.nv.reservedSmem.offset0,0x4
